//
// Generated by NVIDIA NVVM Compiler
//
// Compiler Build ID: CL-36424714
// Cuda compilation tools, release 13.0, V13.0.88
// Based on NVVM 20.0.0
//

.version 9.0
.target sm_100
.address_size 64

	// .globl	_Z9reduceSumPiS_
// _ZZ9reduceSumPiS_E11shared_data has been demoted

.visible .entry _Z9reduceSumPiS_(
	.param .u64 .ptr .align 1 _Z9reduceSumPiS__param_0,
	.param .u64 .ptr .align 1 _Z9reduceSumPiS__param_1
)
{
	.reg .pred 	%p<5>;
	.reg .b32 	%r<16>;
	.reg .b64 	%rd<7>;
	// demoted variable
	.shared .align 4 .b8 _ZZ9reduceSumPiS_E11shared_data[32];
	ld.param.u64 	%rd2, [_Z9reduceSumPiS__param_0];
	ld.param.u64 	%rd1, [_Z9reduceSumPiS__param_1];
	cvta.to.global.u64 	%rd3, %rd2;
	mov.u32 	%r1, %tid.x;
	mul.wide.u32 	%rd4, %r1, 4;
	add.s64 	%rd5, %rd3, %rd4;
	ld.global.u32 	%r3, [%rd5];
	shl.b32 	%r4, %r1, 2;
	mov.u32 	%r5, _ZZ9reduceSumPiS_E11shared_data;
	add.s32 	%r2, %r5, %r4;
	st.shared.u32 	[%r2], %r3;
	bar.sync 	0;
	setp.gt.u32 	%p1, %r1, 3;
	@%p1 bra 	$L__BB0_2;
	ld.shared.u32 	%r6, [%r2+16];
	ld.shared.u32 	%r7, [%r2];
	add.s32 	%r8, %r7, %r6;
	st.shared.u32 	[%r2], %r8;
$L__BB0_2:
	bar.sync 	0;
	setp.gt.u32 	%p2, %r1, 1;
	@%p2 bra 	$L__BB0_4;
	ld.shared.u32 	%r9, [%r2+8];
	ld.shared.u32 	%r10, [%r2];
	add.s32 	%r11, %r10, %r9;
	st.shared.u32 	[%r2], %r11;
$L__BB0_4:
	bar.sync 	0;
	setp.ne.s32 	%p3, %r1, 0;
	@%p3 bra 	$L__BB0_6;
	ld.shared.u32 	%r12, [_ZZ9reduceSumPiS_E11shared_data+4];
	ld.shared.u32 	%r13, [%r2];
	add.s32 	%r14, %r13, %r12;
	st.shared.u32 	[%r2], %r14;
$L__BB0_6:
	setp.ne.s32 	%p4, %r1, 0;
	bar.sync 	0;
	@%p4 bra 	$L__BB0_8;
	ld.shared.u32 	%r15, [_ZZ9reduceSumPiS_E11shared_data];
	cvta.to.global.u64 	%rd6, %rd1;
	st.global.u32 	[%rd6], %r15;
$L__BB0_8:
	ret;

}


// ===== COMPILED SASS (sm_100) =====

	.target	sm_100

	.elftype	@"ET_EXEC"


//--------------------- .note.nv.tkinfo           --------------------------
	.section	.note.nv.tkinfo,"",@"SHT_NOTE"
	.sectionflags	@"SHF_NOTE_NV_TKINFO"
	.tkinfo
        /*0018*/ 	.word	0x00000002
        /*0030*/ 	.string	""
        /*0030*/ 	.string	"ptxas"
        /*0030*/ 	.string	"Cuda compilation tools, release 13.0, V13.0.88"
        /*0030*/ 	.string	"Build cuda_13.0.r13.0/compiler.36424714_0"
        /*0030*/ 	.string	"-arch sm_100 -m 64 "



//--------------------- .note.nv.cuinfo           --------------------------
	.section	.note.nv.cuinfo,"",@"SHT_NOTE"
	.sectionflags	@"SHF_NOTE_NV_CUINFO"
        /*0018*/ 	.short	0x0002
        /*001a*/ 	.short	0x0064
        /*001c*/ 	.short	0x0082
	.zero		2


//--------------------- .nv.info                  --------------------------
	.section	.nv.info,"",@"SHT_CUDA_INFO"
	.align	4


	//----- nvinfo : EIATTR_REGCOUNT
	.align		4
        /*0000*/ 	.byte	0x04, 0x2f
        /*0002*/ 	.short	(.L_1 - .L_0)
	.align		4
.L_0:
        /*0004*/ 	.word	index@(_Z9reduceSumPiS_)
        /*0008*/ 	.word	0x0000000c


	//----- nvinfo : EIATTR_FRAME_SIZE
	.align		4
.L_1:
        /*000c*/ 	.byte	0x04, 0x11
        /*000e*/ 	.short	(.L_3 - .L_2)
	.align		4
.L_2:
        /*0010*/ 	.word	index@(_Z9reduceSumPiS_)
        /*0014*/ 	.word	0x00000000


	//----- nvinfo : EIATTR_MIN_STACK_SIZE
	.align		4
.L_3:
        /*0018*/ 	.byte	0x04, 0x12
        /*001a*/ 	.short	(.L_5 - .L_4)
	.align		4
.L_4:
        /*001c*/ 	.word	index@(_Z9reduceSumPiS_)
        /*0020*/ 	.word	0x00000000
.L_5:


//--------------------- .nv.compat                --------------------------
	.section	.nv.compat,"",@"SHT_CUDA_COMPAT_INFO"
	.align	4
        /*0000*/ 	.byte	0x02, 0x09, 0x00, 0x00, 0x02, 0x02, 0x01, 0x00, 0x02, 0x05, 0x05, 0x00, 0x03, 0x07, 0x01, 0x01
        /*0010*/ 	.byte	0x02, 0x03, 0x00, 0x00, 0x02, 0x06, 0x01, 0x00, 0x04, 0x0b, 0x08, 0x00, 0x09, 0x00, 0x00, 0x00
        /*0020*/ 	.byte	0x00, 0x00, 0x00, 0x00


//--------------------- .nv.info._Z9reduceSumPiS_ --------------------------
	.section	.nv.info._Z9reduceSumPiS_,"",@"SHT_CUDA_INFO"
	.sectionflags	@""
	.align	4


	//----- nvinfo : EIATTR_CUDA_API_VERSION
	.align		4
        /*0000*/ 	.byte	0x04, 0x37
        /*0002*/ 	.short	(.L_7 - .L_6)
.L_6:
        /*0004*/ 	.word	0x00000082


	//----- nvinfo : EIATTR_KPARAM_INFO
	.align		4
.L_7:
        /*0008*/ 	.byte	0x04, 0x17
        /*000a*/ 	.short	(.L_9 - .L_8)
.L_8:
        /*000c*/ 	.word	0x00000000
        /*0010*/ 	.short	0x0001
        /*0012*/ 	.short	0x0008
        /*0014*/ 	.byte	0x00, 0xf5, 0x21, 0x00


	//----- nvinfo : EIATTR_KPARAM_INFO
	.align		4
.L_9:
        /*0018*/ 	.byte	0x04, 0x17
        /*001a*/ 	.short	(.L_11 - .L_10)
.L_10:
        /*001c*/ 	.word	0x00000000
        /*0020*/ 	.short	0x0000
        /*0022*/ 	.short	0x0000
        /*0024*/ 	.byte	0x00, 0xf5, 0x21, 0x00


	//----- nvinfo : EIATTR_SPARSE_MMA_MASK
	.align		4
.L_11:
        /*0028*/ 	.byte	0x03, 0x50
        /*002a*/ 	.short	0x0000


	//----- nvinfo : EIATTR_MAXREG_COUNT
	.align		4
        /*002c*/ 	.byte	0x03, 0x1b
        /*002e*/ 	.short	0x00ff


	//----- nvinfo : EIATTR_NUM_BARRIERS
	.align		4
        /*0030*/ 	.byte	0x02, 0x4c
        /*0032*/ 	.byte	0x01
	.zero		1


	//----- nvinfo : EIATTR_MERCURY_ISA_VERSION
	.align		4
        /*0034*/ 	.byte	0x03, 0x5f
        /*0036*/ 	.short	0x0101


	//----- nvinfo : EIATTR_VRC_CTA_INIT_COUNT
	.align		4
        /*0038*/ 	.byte	0x02, 0x4a
	.zero		1
	.zero		1


	//----- nvinfo : EIATTR_EXIT_INSTR_OFFSETS
	.align		4
        /*003c*/ 	.byte	0x04, 0x1c
        /*003e*/ 	.short	(.L_13 - .L_12)


	//   ....[0]....
.L_12:
        /*0040*/ 	.word	0x000001e0


	//   ....[1]....
        /*0044*/ 	.word	0x00000220


	//----- nvinfo : EIATTR_CBANK_PARAM_SIZE
	.align		4
.L_13:
        /*0048*/ 	.byte	0x03, 0x19
        /*004a*/ 	.short	0x0010


	//----- nvinfo : EIATTR_PARAM_CBANK
	.align		4
        /*004c*/ 	.byte	0x04, 0x0a
        /*004e*/ 	.short	(.L_15 - .L_14)
	.align		4
.L_14:
        /*0050*/ 	.word	index@(.nv.constant0._Z9reduceSumPiS_)
        /*0054*/ 	.short	0x0380
        /*0056*/ 	.short	0x0010


	//----- nvinfo : EIATTR_SW_WAR
	.align		4
.L_15:
        /*0058*/ 	.byte	0x04, 0x36
        /*005a*/ 	.short	(.L_17 - .L_16)
.L_16:
        /*005c*/ 	.word	0x00000008
.L_17:


//--------------------- .nv.callgraph             --------------------------
	.section	.nv.callgraph,"",@"SHT_CUDA_CALLGRAPH"
	.align	4
	.sectionentsize	8
	.align		4
        /*0000*/ 	.word	0x00000000
	.align		4
        /*0004*/ 	.word	0xffffffff
	.align		4
        /*0008*/ 	.word	0x00000000
	.align		4
        /*000c*/ 	.word	0xfffffffe
	.align		4
        /*0010*/ 	.word	0x00000000
	.align		4
        /*0014*/ 	.word	0xfffffffd
	.align		4
        /*0018*/ 	.word	0x00000000
	.align		4
        /*001c*/ 	.word	0xfffffffc


//--------------------- .text._Z9reduceSumPiS_    --------------------------
	.section	.text._Z9reduceSumPiS_,"ax",@progbits
	.align	128
        .global         _Z9reduceSumPiS_
        .type           _Z9reduceSumPiS_,@function
        .size           _Z9reduceSumPiS_,(.L_x_1 - _Z9reduceSumPiS_)
        .other          _Z9reduceSumPiS_,@"STO_CUDA_ENTRY STV_DEFAULT"
_Z9reduceSumPiS_:
.text._Z9reduceSumPiS_:
[----:B------:R-:W-:Y:S01]  /*0000*/  LDC R1, c[0x0][0x37c] ;  /* 0x0000df00ff017b82 */ /* 0x000fe20000000800 */
[----:B------:R-:W0:Y:S07]  /*0010*/  S2R R9, SR_TID.X ;  /* 0x0000000000097919 */ /* 0x000e2e0000002100 */
[----:B------:R-:W0:Y:S01]  /*0020*/  LDC.64 R2, c[0x0][0x380] ;  /* 0x0000e000ff027b82 */ /* 0x000e220000000a00 */
[----:B------:R-:W1:Y:S01]  /*0030*/  LDCU.64 UR6, c[0x0][0x358] ;  /* 0x00006b00ff0677ac */ /* 0x000e620008000a00 */
[----:B0-----:R-:W-:-:S06]  /*0040*/  IMAD.WIDE.U32 R2, R9, 0x4, R2 ;  /* 0x0000000409027825 */ /* 0x001fcc00078e0002 */
[----:B-1----:R-:W2:Y:S01]  /*0050*/  LDG.E R2, desc[UR6][R2.64] ;  /* 0x0000000602027981 */ /* 0x002ea2000c1e1900 */
[----:B------:R-:W0:Y:S01]  /*0060*/  S2UR UR5, SR_CgaCtaId ;  /* 0x00000000000579c3 */ /* 0x000e220000008800 */
[----:B------:R-:W-:Y:S01]  /*0070*/  UMOV UR4, 0x400 ;  /* 0x0000040000047882 */ /* 0x000fe20000000000 */
[C---:B------:R-:W-:Y:S02]  /*0080*/  ISETP.GT.U32.AND P1, PT, R9.reuse, 0x3, PT ;  /* 0x000000030900780c */ /* 0x040fe40003f24070 */
[----:B------:R-:W-:Y:S01]  /*0090*/  ISETP.GT.U32.AND P0, PT, R9, 0x1, PT ;  /* 0x000000010900780c */ /* 0x000fe20003f04070 */
[----:B0-----:R-:W-:-:S06]  /*00a0*/  ULEA UR4, UR5, UR4, 0x18 ;  /* 0x0000000405047291 */ /* 0x001fcc000f8ec0ff */
[----:B------:R-:W-:-:S05]  /*00b0*/  LEA R5, R9, UR4, 0x2 ;  /* 0x0000000409057c11 */ /* 0x000fca000f8e10ff */
[----:B--2---:R-:W-:Y:S01]  /*00c0*/  STS [R5], R2 ;  /* 0x0000000205007388 */ /* 0x004fe20000000800 */
[----:B------:R-:W-:Y:S06]  /*00d0*/  BAR.SYNC.DEFER_BLOCKING 0x0 ;  /* 0x0000000000007b1d */ /* 0x000fec0000010000 */
[----:B------:R-:W-:Y:S04]  /*00e0*/  @!P1 LDS R0, [R5+0x10] ;  /* 0x0000100005009984 */ /* 0x000fe80000000800 */
[----:B------:R-:W0:Y:S02]  /*00f0*/  @!P1 LDS R7, [R5] ;  /* 0x0000000005079984 */ /* 0x000e240000000800 */
[----:B0-----:R-:W-:-:S05]  /*0100*/  @!P1 IMAD.IADD R0, R0, 0x1, R7 ;  /* 0x0000000100009824 */ /* 0x001fca00078e0207 */
[----:B------:R-:W-:Y:S01]  /*0110*/  @!P1 STS [R5], R0 ;  /* 0x0000000005009388 */ /* 0x000fe20000000800 */
[----:B------:R-:W-:Y:S01]  /*0120*/  BAR.SYNC.DEFER_BLOCKING 0x0 ;  /* 0x0000000000007b1d */ /* 0x000fe20000010000 */
[----:B------:R-:W-:-:S05]  /*0130*/  ISETP.NE.AND P1, PT, R9, RZ, PT ;  /* 0x000000ff0900720c */ /* 0x000fca0003f25270 */
[----:B------:R-:W-:Y:S04]  /*0140*/  @!P0 LDS R3, [R5+0x8] ;  /* 0x0000080005038984 */ /* 0x000fe80000000800 */
[----:B------:R-:W0:Y:S02]  /*0150*/  @!P0 LDS R4, [R5] ;  /* 0x0000000005048984 */ /* 0x000e240000000800 */
[----:B0-----:R-:W-:-:S05]  /*0160*/  @!P0 IMAD.IADD R4, R3, 0x1, R4 ;  /* 0x0000000103048824 */ /* 0x001fca00078e0204 */
[----:B------:R-:W-:Y:S01]  /*0170*/  @!P0 STS [R5], R4 ;  /* 0x0000000405008388 */ /* 0x000fe20000000800 */
[----:B------:R-:W-:Y:S06]  /*0180*/  BAR.SYNC.DEFER_BLOCKING 0x0 ;  /* 0x0000000000007b1d */ /* 0x000fec0000010000 */
[----:B------:R-:W-:Y:S04]  /*0190*/  @!P1 LDS R2, [UR4+0x4] ;  /* 0x00000404ff029984 */ /* 0x000fe80008000800 */
[----:B------:R-:W0:Y:S02]  /*01a0*/  @!P1 LDS R3, [R5] ;  /* 0x0000000005039984 */ /* 0x000e240000000800 */
[----:B0-----:R-:W-:-:S05]  /*01b0*/  @!P1 IMAD.IADD R2, R2, 0x1, R3 ;  /* 0x0000000102029824 */ /* 0x001fca00078e0203 */
[----:B------:R0:W-:Y:S01]  /*01c0*/  @!P1 STS [R5], R2 ;  /* 0x0000000205009388 */ /* 0x0001e20000000800 */
[----:B------:R-:W-:Y:S06]  /*01d0*/  BAR.SYNC.DEFER_BLOCKING 0x0 ;  /* 0x0000000000007b1d */ /* 0x000fec0000010000 */
[----:B------:R-:W-:Y:S05]  /*01e0*/  @P1 EXIT ;  /* 0x000000000000194d */ /* 0x000fea0003800000 */
[----:B0-----:R-:W0:Y:S01]  /*01f0*/  LDS R5, [UR4] ;  /* 0x00000004ff057984 */ /* 0x001e220008000800 */
[----:B------:R-:W0:Y:S03]  /*0200*/  LDC.64 R2, c[0x0][0x388] ;  /* 0x0000e200ff027b82 */ /* 0x000e260000000a00 */
[----:B0-----:R-:W-:Y:S01]  /*0210*/  STG.E desc[UR6][R2.64], R5 ;  /* 0x0000000502007986 */ /* 0x001fe2000c101906 */
[----:B------:R-:W-:Y:S05]  /*0220*/  EXIT ;  /* 0x000000000000794d */ /* 0x000fea0003800000 */
.L_x_0:
[----:B------:R-:W-:-:S00]  /*0230*/  BRA `(.L_x_0) ;  /* 0xfffffffc00fc7947 */ /* 0x000fc0000383ffff */
[----:B------:R-:W-:-:S00]  /*0240*/  NOP ;  /* 0x0000000000007918 */ /* 0x000fc00000000000 */
        /* <DEDUP_REMOVED lines=11> */
.L_x_1:


//--------------------- .nv.shared._Z9reduceSumPiS_ --------------------------
	.section	.nv.shared._Z9reduceSumPiS_,"aw",@nobits
	.sectionflags	@""
	.align	4
.nv.shared._Z9reduceSumPiS_:
	.zero		1056


//--------------------- .nv.shared.reserved.0     --------------------------
	.section	.nv.shared.reserved.0,"aw",@nobits
	.weak		__nv_reservedSMEM_offset_0_alias
	.size		__nv_reservedSMEM_offset_0_alias, 0, 64
	.other		__nv_reservedSMEM_offset_0_alias,@"STO_CUDA_RESERVED_SHARED STV_DEFAULT"
__nv_reservedSMEM_offset_0_alias:
	.zero		0
	.zero		64


//--------------------- .nv.constant0._Z9reduceSumPiS_ --------------------------
	.section	.nv.constant0._Z9reduceSumPiS_,"a",@progbits
	.sectionflags	@""
	.align	4
.nv.constant0._Z9reduceSumPiS_:
	.zero		912


//--------------------- SYMBOLS --------------------------

	.type		.nv.reservedSmem.offset0,@object
	.size		.nv.reservedSmem.offset0,0x4
	.type		.nv.reservedSmem.cap,@object
	.size		.nv.reservedSmem.cap,0x4
